	.headerflags	@"EF_CUDA_TEXMODE_UNIFIED EF_CUDA_64BIT_ADDRESS EF_CUDA_ACCELERATORS EF_CUDA_SM90 EF_CUDA_VIRTUAL_SM(EF_CUDA_SM90)"
	.elftype	@"ET_EXEC"


//--------------------- .nv.info                  --------------------------
	.section	.nv.info,"",@"SHT_CUDA_INFO"
	.align	4


	//----- nvinfo : EIATTR_REGCOUNT
	.align		4
        /*0000*/ 	.byte	0x04, 0x2f
        /*0002*/ 	.short	(.L_1 - .L_0)
	.align		4
.L_0:
        /*0004*/ 	.word	index@(triton_poi_fused_convolution_relu_threshold_backward_2)
        /*0008*/ 	.word	0x00000010


	//----- nvinfo : EIATTR_MIN_STACK_SIZE
	.align		4
.L_1:
        /*000c*/ 	.byte	0x04, 0x12
        /*000e*/ 	.short	(.L_3 - .L_2)
	.align		4
.L_2:
        /*0010*/ 	.word	index@(triton_poi_fused_convolution_relu_threshold_backward_2)
        /*0014*/ 	.word	0x00000000


	//----- nvinfo : EIATTR_FRAME_SIZE
	.align		4
.L_3:
        /*0018*/ 	.byte	0x04, 0x11
        /*001a*/ 	.short	(.L_5 - .L_4)
	.align		4
.L_4:
        /*001c*/ 	.word	index@(triton_poi_fused_convolution_relu_threshold_backward_2)
        /*0020*/ 	.word	0x00000000


	//----- nvinfo : EIATTR_MIN_STACK_SIZE
	.align		4
.L_5:
        /*0024*/ 	.byte	0x04, 0x12
        /*0026*/ 	.short	(.L_7 - .L_6)
	.align		4
.L_6:
        /*0028*/ 	.word	index@(triton_poi_fused_convolution_relu_threshold_backward_2)
        /*002c*/ 	.word	0x00000000
.L_7:


//--------------------- .nv.info.triton_poi_fused_convolution_relu_threshold_backward_2 --------------------------
	.section	.nv.info.triton_poi_fused_convolution_relu_threshold_backward_2,"",@"SHT_CUDA_INFO"
	.sectionflags	@""
	.align	4


	//----- nvinfo : EIATTR_CUDA_API_VERSION
	.align		4
        /*0000*/ 	.byte	0x04, 0x37
        /*0002*/ 	.short	(.L_9 - .L_8)
.L_8:
        /*0004*/ 	.word	0x0000007c


	//----- nvinfo : EIATTR_KPARAM_INFO
	.align		4
.L_9:
        /*0008*/ 	.byte	0x04, 0x17
        /*000a*/ 	.short	(.L_11 - .L_10)
.L_10:
        /*000c*/ 	.word	0x00000000
        /*0010*/ 	.short	0x0005
        /*0012*/ 	.short	0x0028
        /*0014*/ 	.byte	0x00, 0xf0, 0x11, 0x00


	//----- nvinfo : EIATTR_KPARAM_INFO
	.align		4
.L_11:
        /*0018*/ 	.byte	0x04, 0x17
        /*001a*/ 	.short	(.L_13 - .L_12)
.L_12:
        /*001c*/ 	.word	0x00000000
        /*0020*/ 	.short	0x0004
        /*0022*/ 	.short	0x0020
        /*0024*/ 	.byte	0x00, 0xf4, 0x21, 0x00


	//----- nvinfo : EIATTR_KPARAM_INFO
	.align		4
.L_13:
        /*0028*/ 	.byte	0x04, 0x17
        /*002a*/ 	.short	(.L_15 - .L_14)
.L_14:
        /*002c*/ 	.word	0x00000000
        /*0030*/ 	.short	0x0003
        /*0032*/ 	.short	0x0018
        /*0034*/ 	.byte	0x00, 0xf4, 0x21, 0x00


	//----- nvinfo : EIATTR_KPARAM_INFO
	.align		4
.L_15:
        /*0038*/ 	.byte	0x04, 0x17
        /*003a*/ 	.short	(.L_17 - .L_16)
.L_16:
        /*003c*/ 	.word	0x00000000
        /*0040*/ 	.short	0x0002
        /*0042*/ 	.short	0x0010
        /*0044*/ 	.byte	0x00, 0xf4, 0x21, 0x00


	//----- nvinfo : EIATTR_KPARAM_INFO
	.align		4
.L_17:
        /*0048*/ 	.byte	0x04, 0x17
        /*004a*/ 	.short	(.L_19 - .L_18)
.L_18:
        /*004c*/ 	.word	0x00000000
        /*0050*/ 	.short	0x0001
        /*0052*/ 	.short	0x0008
        /*0054*/ 	.byte	0x00, 0xf4, 0x21, 0x00


	//----- nvinfo : EIATTR_KPARAM_INFO
	.align		4
.L_19:
        /*0058*/ 	.byte	0x04, 0x17
        /*005a*/ 	.short	(.L_21 - .L_20)
.L_20:
        /*005c*/ 	.word	0x00000000
        /*0060*/ 	.short	0x0000
        /*0062*/ 	.short	0x0000
        /*0064*/ 	.byte	0x00, 0xf4, 0x21, 0x00


	//----- nvinfo : EIATTR_SPARSE_MMA_MASK
	.align		4
.L_21:
        /*0068*/ 	.byte	0x03, 0x50
        /*006a*/ 	.short	0x0000


	//----- nvinfo : EIATTR_MAXREG_COUNT
	.align		4
        /*006c*/ 	.byte	0x03, 0x1b
        /*006e*/ 	.short	0x00ff


	//----- nvinfo : EIATTR_EXIT_INSTR_OFFSETS
	.align		4
        /*0070*/ 	.byte	0x04, 0x1c
        /*0072*/ 	.short	(.L_23 - .L_22)


	//   ....[0]....
.L_22:
        /*0074*/ 	.word	0x000002f0


	//   ....[1]....
        /*0078*/ 	.word	0x00000310


	//----- nvinfo : EIATTR_REQNTID
	.align		4
.L_23:
        /*007c*/ 	.byte	0x04, 0x10
        /*007e*/ 	.short	(.L_25 - .L_24)
.L_24:
        /*0080*/ 	.word	0x00000020
        /*0084*/ 	.word	0x00000001
        /*0088*/ 	.word	0x00000001


	//----- nvinfo : EIATTR_CBANK_PARAM_SIZE
	.align		4
.L_25:
        /*008c*/ 	.byte	0x03, 0x19
        /*008e*/ 	.short	0x002c


	//----- nvinfo : EIATTR_PARAM_CBANK
	.align		4
        /*0090*/ 	.byte	0x04, 0x0a
        /*0092*/ 	.short	(.L_27 - .L_26)
	.align		4
.L_26:
        /*0094*/ 	.word	index@(.nv.constant0.triton_poi_fused_convolution_relu_threshold_backward_2)
        /*0098*/ 	.short	0x0210
        /*009a*/ 	.short	0x002c


	//----- nvinfo : EIATTR_SW_WAR
	.align		4
.L_27:
        /*009c*/ 	.byte	0x04, 0x36
        /*009e*/ 	.short	(.L_29 - .L_28)
.L_28:
        /*00a0*/ 	.word	0x00000008
.L_29:


//--------------------- .nv.callgraph             --------------------------
	.section	.nv.callgraph,"",@"SHT_CUDA_CALLGRAPH"
	.align	4
	.sectionentsize	8
	.align		4
        /*0000*/ 	.word	0x00000000
	.align		4
        /*0004*/ 	.word	0xffffffff
	.align		4
        /*0008*/ 	.word	0x00000000
	.align		4
        /*000c*/ 	.word	0xfffffffe
	.align		4
        /*0010*/ 	.word	0x00000000
	.align		4
        /*0014*/ 	.word	0xfffffffd
	.align		4
        /*0018*/ 	.word	0x00000000
	.align		4
        /*001c*/ 	.word	0xfffffffc


//--------------------- .text.triton_poi_fused_convolution_relu_threshold_backward_2 --------------------------
	.section	.text.triton_poi_fused_convolution_relu_threshold_backward_2,"ax",@progbits
	.align	128
        .global         triton_poi_fused_convolution_relu_threshold_backward_2
        .type           triton_poi_fused_convolution_relu_threshold_backward_2,@function
        .size           triton_poi_fused_convolution_relu_threshold_backward_2,(.L_x_1 - triton_poi_fused_convolution_relu_threshold_backward_2)
        .other          triton_poi_fused_convolution_relu_threshold_backward_2,@"STO_CUDA_ENTRY STV_DEFAULT"
triton_poi_fused_convolution_relu_threshold_backward_2:
.text.triton_poi_fused_convolution_relu_threshold_backward_2:
[----:B------:R-:W0:Y:S02]  /*0000*/  LDC R1, c[0x0][0x28] ;  /* 0x00000a00ff017b82 */ /* 0x000e240000000800 */
[----:B------:R-:W1:Y:S01]  /*0010*/  S2R R0, SR_TID.X ;  /* 0x0000000000007919 */ /* 0x000e620000002100 */
[----:B------:R-:W2:Y:S01]  /*0020*/  LDC.64 R4, c[0x0][0x218] ;  /* 0x00008600ff047b82 */ /* 0x000ea20000000a00 */
[----:B------:R-:W-:Y:S01]  /*0030*/  CS2R R10, SRZ ;  /* 0x00000000000a7805 */ /* 0x000fe2000001ff00 */
[----:B------:R-:W-:Y:S01]  /*0040*/  IMAD.MOV.U32 R13, RZ, RZ, RZ ;  /* 0x000000ffff0d7224 */ /* 0x000fe200078e00ff */
[----:B------:R-:W3:Y:S01]  /*0050*/  S2R R9, SR_CTAID.X ;  /* 0x0000000000097919 */ /* 0x000ee20000002500 */
[----:B------:R-:W-:Y:S01]  /*0060*/  ULDC.64 UR4, c[0x0][0x208] ;  /* 0x0000820000047ab9 */ /* 0x000fe20000000a00 */
[----:B------:R-:W-:Y:S01]  /*0070*/  ULDC.64 UR6, c[0x0][0x228] ;  /* 0x00008a0000067ab9 */ /* 0x000fe20000000a00 */
[----:B------:R-:W-:Y:S01]  /*0080*/  ULDC.64 UR8, c[0x0][0x230] ;  /* 0x00008c0000087ab9 */ /* 0x000fe20000000a00 */
[----:B-1----:R-:W-:Y:S01]  /*0090*/  IMAD.SHL.U32 R0, R0, 0x2, RZ ;  /* 0x0000000200007824 */ /* 0x002fe200078e00ff */
[----:B---3--:R-:W-:-:S04]  /*00a0*/  SHF.R.S32.HI R2, RZ, 0x19, R9 ;  /* 0x00000019ff027819 */ /* 0x008fc80000011409 */
[----:B------:R-:W-:Y:S02]  /*00b0*/  LOP3.LUT R0, R0, 0x3e, RZ, 0xc0, !PT ;  /* 0x0000003e00007812 */ /* 0x000fe400078ec0ff */
[----:B------:R-:W-:-:S03]  /*00c0*/  SGXT R2, R2, 0x1 ;  /* 0x000000010202781a */ /* 0x000fc60000000200 */
[----:B------:R-:W-:-:S05]  /*00d0*/  IMAD R9, R9, 0x40, R0 ;  /* 0x0000004009097824 */ /* 0x000fca00078e0200 */
[----:B------:R-:W-:Y:S02]  /*00e0*/  LEA.HI R0, R2, R9, RZ, 0x2 ;  /* 0x0000000902007211 */ /* 0x000fe400078f10ff */
[----:B------:R-:W1:Y:S01]  /*00f0*/  LDC.64 R2, c[0x0][0x210] ;  /* 0x00008400ff027b82 */ /* 0x000e620000000a00 */
[----:B------:R-:W-:Y:S02]  /*0100*/  ISETP.GE.AND P0, PT, R9, 0x40, PT ;  /* 0x000000400900780c */ /* 0x000fe40003f06270 */
[----:B------:R-:W-:-:S04]  /*0110*/  SHF.R.S32.HI R0, RZ, 0x2, R0 ;  /* 0x00000002ff007819 */ /* 0x000fc80000011400 */
[----:B------:R-:W-:-:S04]  /*0120*/  LEA.HI R6, R0, R0, RZ, 0x2 ;  /* 0x0000000000067211 */ /* 0x000fc800078f10ff */
[----:B------:R-:W-:-:S05]  /*0130*/  LOP3.LUT R7, R6, 0xfffffffc, RZ, 0xc0, !PT ;  /* 0xfffffffc06077812 */ /* 0x000fca00078ec0ff */
[----:B------:R-:W-:Y:S02]  /*0140*/  IMAD.IADD R7, R0, 0x1, -R7 ;  /* 0x0000000100077824 */ /* 0x000fe400078e0a07 */
[----:B------:R-:W-:Y:S02]  /*0150*/  IMAD.MOV.U32 R0, RZ, RZ, RZ ;  /* 0x000000ffff007224 */ /* 0x000fe400078e00ff */
[----:B--2---:R-:W-:Y:S02]  /*0160*/  IMAD.WIDE R4, R7, 0x4, R4 ;  /* 0x0000000407047825 */ /* 0x004fe400078e0204 */
[----:B------:R-:W2:Y:S02]  /*0170*/  LDC.64 R6, c[0x0][0x220] ;  /* 0x00008800ff067b82 */ /* 0x000ea40000000a00 */
[C---:B-1----:R-:W-:Y:S01]  /*0180*/  IMAD.WIDE R2, R9.reuse, 0x4, R2 ;  /* 0x0000000409027825 */ /* 0x042fe200078e0202 */
[----:B------:R-:W3:Y:S04]  /*0190*/  @!P0 LDG.E.EL R13, desc[UR4][R4.64] ;  /* 0x00000004040d8981 */ /* 0x000ee8000c2e1900 */
[----:B------:R2:W3:Y:S04]  /*01a0*/  @!P0 LDG.E.64 R10, desc[UR4][R2.64] ;  /* 0x00000004020a8981 */ /* 0x0004e8000c1e1b00 */
[----:B------:R-:W4:Y:S01]  /*01b0*/  @!P0 LDG.E.EL R0, desc[UR4][R4.64] ;  /* 0x0000000404008981 */ /* 0x000f22000c2e1900 */
[----:B--2---:R-:W-:Y:S01]  /*01c0*/  IMAD.WIDE R2, R9, 0x4, R6 ;  /* 0x0000000409027825 */ /* 0x004fe200078e0206 */
[----:B---3--:R-:W-:-:S03]  /*01d0*/  FSETP.GEU.AND P2, PT, R10, -R13, PT ;  /* 0x8000000d0a00720b */ /* 0x008fc60003f4e000 */
[----:B------:R-:W-:Y:S01]  /*01e0*/  FADD R10, R13, R10 ;  /* 0x0000000a0d0a7221 */ /* 0x000fe20000000000 */
[----:B----4-:R-:W-:Y:S01]  /*01f0*/  FADD R8, R0, R11 ;  /* 0x0000000b00087221 */ /* 0x010fe20000000000 */
[----:B------:R-:W-:-:S03]  /*0200*/  FSETP.GEU.AND P1, PT, R11, -R0, PT ;  /* 0x800000000b00720b */ /* 0x000fc60003f2e000 */
[----:B------:R-:W-:Y:S02]  /*0210*/  FSEL R12, R10, RZ, P2 ;  /* 0x000000ff0a0c7208 */ /* 0x000fe40001000000 */
[----:B------:R-:W-:Y:S02]  /*0220*/  FSEL R13, R8, RZ, P1 ;  /* 0x000000ff080d7208 */ /* 0x000fe40000800000 */
[----:B------:R-:W-:Y:S02]  /*0230*/  FSETP.GTU.AND P3, PT, R12, RZ, PT ;  /* 0x000000ff0c00720b */ /* 0x000fe40003f6c000 */
[----:B------:R-:W-:Y:S02]  /*0240*/  FSETP.GTU.AND P2, PT, R13, RZ, PT ;  /* 0x000000ff0d00720b */ /* 0x000fe40003f4c000 */
[----:B------:R-:W-:Y:S02]  /*0250*/  SEL R0, RZ, 0x1, P3 ;  /* 0x00000001ff007807 */ /* 0x000fe40001800000 */
[----:B------:R-:W-:-:S02]  /*0260*/  SEL R11, RZ, 0x100, P2 ;  /* 0x00000100ff0b7807 */ /* 0x000fc40001000000 */
[----:B------:R-:W-:Y:S02]  /*0270*/  SHF.R.S32.HI R8, RZ, 0x1f, R9 ;  /* 0x0000001fff087819 */ /* 0x000fe40000011409 */
[----:B------:R-:W-:Y:S01]  /*0280*/  IADD3 R4, P1, R9, UR6, RZ ;  /* 0x0000000609047c10 */ /* 0x000fe2000ff3e0ff */
[----:B------:R-:W-:-:S03]  /*0290*/  IMAD.IADD R11, R0, 0x1, R11 ;  /* 0x00000001000b7824 */ /* 0x000fc600078e020b */
[----:B------:R-:W-:Y:S02]  /*02a0*/  IADD3.X R5, R8, UR7, RZ, P1, !PT ;  /* 0x0000000708057c10 */ /* 0x000fe40008ffe4ff */
[----:B------:R-:W-:Y:S01]  /*02b0*/  IADD3 R6, P1, R9, UR8, RZ ;  /* 0x0000000809067c10 */ /* 0x000fe2000ff3e0ff */
[----:B------:R1:W-:Y:S03]  /*02c0*/  @!P0 STG.E.64 desc[UR4][R2.64], R12 ;  /* 0x0000000c02008986 */ /* 0x0003e6000c101b04 */
[----:B------:R-:W-:Y:S01]  /*02d0*/  IADD3.X R7, R8, UR9, RZ, P1, !PT ;  /* 0x0000000908077c10 */ /* 0x000fe20008ffe4ff */
[----:B------:R1:W-:Y:S01]  /*02e0*/  @!P0 STG.E.U16 desc[UR4][R4.64], R11 ;  /* 0x0000000b04008986 */ /* 0x0003e2000c101504 */
[----:B------:R-:W-:Y:S07]  /*02f0*/  @P0 EXIT ;  /* 0x000000000000094d */ /* 0x000fee0003800000 */
[----:B------:R-:W-:Y:S01]  /*0300*/  STG.E.U16 desc[UR4][R6.64], R11 ;  /* 0x0000000b06007986 */ /* 0x000fe2000c101504 */
[----:B------:R-:W-:Y:S05]  /*0310*/  EXIT ;  /* 0x000000000000794d */ /* 0x000fea0003800000 */
.L_x_0:
[----:B------:R-:W-:-:S00]  /*0320*/  BRA `(.L_x_0) ;  /* 0xfffffffc00fc7947 */ /* 0x000fc0000383ffff */
[----:B------:R-:W-:-:S00]  /*0330*/  NOP ;  /* 0x0000000000007918 */ /* 0x000fc00000000000 */
        /* <DEDUP_REMOVED lines=12> */
.L_x_1:


//--------------------- .nv.constant0.triton_poi_fused_convolution_relu_threshold_backward_2 --------------------------
	.section	.nv.constant0.triton_poi_fused_convolution_relu_threshold_backward_2,"a",@progbits
	.sectionflags	@""
	.align	4
.nv.constant0.triton_poi_fused_convolution_relu_threshold_backward_2:
	.zero		572
